//
// Generated by NVIDIA NVVM Compiler
//
// Compiler Build ID: CL-36424714
// Cuda compilation tools, release 13.0, V13.0.88
// Based on NVVM 20.0.0
//

.version 9.0
.target sm_100
.address_size 64

	// .globl	_Z15matrixMulSharedPfS_S_iii
// _ZZ15matrixMulSharedPfS_S_iiiE4ds_A has been demoted
// _ZZ15matrixMulSharedPfS_S_iiiE4ds_B has been demoted

.visible .entry _Z15matrixMulSharedPfS_S_iii(
	.param .u64 .ptr .align 1 _Z15matrixMulSharedPfS_S_iii_param_0,
	.param .u64 .ptr .align 1 _Z15matrixMulSharedPfS_S_iii_param_1,
	.param .u64 .ptr .align 1 _Z15matrixMulSharedPfS_S_iii_param_2,
	.param .u32 _Z15matrixMulSharedPfS_S_iii_param_3,
	.param .u32 _Z15matrixMulSharedPfS_S_iii_param_4,
	.param .u32 _Z15matrixMulSharedPfS_S_iii_param_5
)
{
	.reg .pred 	%p<39>;
	.reg .b32 	%r<100>;
	.reg .b32 	%f<85>;
	.reg .b64 	%rd<24>;
	// demoted variable
	.shared .align 4 .b8 _ZZ15matrixMulSharedPfS_S_iiiE4ds_A[16];
	// demoted variable
	.shared .align 4 .b8 _ZZ15matrixMulSharedPfS_S_iiiE4ds_B[16];
	ld.param.u64 	%rd6, [_Z15matrixMulSharedPfS_S_iii_param_0];
	ld.param.u64 	%rd7, [_Z15matrixMulSharedPfS_S_iii_param_1];
	ld.param.u32 	%r53, [_Z15matrixMulSharedPfS_S_iii_param_3];
	ld.param.u32 	%r54, [_Z15matrixMulSharedPfS_S_iii_param_4];
	ld.param.u32 	%r55, [_Z15matrixMulSharedPfS_S_iii_param_5];
	cvta.to.global.u64 	%rd1, %rd7;
	cvta.to.global.u64 	%rd2, %rd6;
	mov.u32 	%r56, %ctaid.x;
	mov.u32 	%r57, %ctaid.y;
	mov.u32 	%r1, %tid.x;
	mov.u32 	%r2, %tid.y;
	shl.b32 	%r58, %r57, 1;
	add.s32 	%r3, %r58, %r2;
	shl.b32 	%r4, %r56, 1;
	add.s32 	%r5, %r4, %r1;
	setp.lt.s32 	%p1, %r54, 1;
	mov.f32 	%f84, 0f00000000;
	@%p1 bra 	$L__BB0_27;
	add.s32 	%r6, %r54, 1;
	shr.u32 	%r60, %r6, 1;
	shl.b32 	%r61, %r2, 3;
	mov.u32 	%r62, _ZZ15matrixMulSharedPfS_S_iiiE4ds_A;
	add.s32 	%r7, %r62, %r61;
	shl.b32 	%r63, %r1, 2;
	add.s32 	%r8, %r7, %r63;
	mul.lo.s32 	%r9, %r54, %r3;
	mov.u32 	%r64, _ZZ15matrixMulSharedPfS_S_iiiE4ds_B;
	add.s32 	%r11, %r64, %r63;
	add.s32 	%r10, %r11, %r61;
	and.b32  	%r12, %r60, 3;
	setp.lt.u32 	%p2, %r54, 7;
	mov.f32 	%f84, 0f00000000;
	mov.b32 	%r94, 0;
	@%p2 bra 	$L__BB0_20;
	and.b32  	%r66, %r60, 1073741820;
	neg.s32 	%r93, %r66;
	add.s32 	%r67, %r2, 6;
	mad.lo.s32 	%r68, %r55, %r67, %r1;
	add.s32 	%r91, %r68, %r4;
	add.s32 	%r69, %r2, 4;
	mad.lo.s32 	%r70, %r55, %r69, %r1;
	add.s32 	%r90, %r70, %r4;
	add.s32 	%r71, %r2, 2;
	mad.lo.s32 	%r72, %r55, %r71, %r1;
	add.s32 	%r89, %r72, %r4;
	mad.lo.s32 	%r73, %r2, %r55, %r1;
	add.s32 	%r88, %r73, %r4;
	add.s32 	%r86, %r1, %r9;
	mov.f32 	%f84, 0f00000000;
	mov.u32 	%r87, %r1;
	mov.u32 	%r92, %r2;
$L__BB0_3:
	setp.ge.s32 	%p3, %r3, %r53;
	setp.ge.s32 	%p4, %r87, %r54;
	mul.wide.s32 	%rd8, %r86, 4;
	add.s64 	%rd3, %rd2, %rd8;
	mov.f32 	%f71, 0f00000000;
	or.pred  	%p5, %p3, %p4;
	@%p5 bra 	$L__BB0_5;
	ld.global.f32 	%f71, [%rd3];
$L__BB0_5:
	setp.ge.s32 	%p6, %r5, %r55;
	st.shared.f32 	[%r8], %f71;
	setp.ge.s32 	%p7, %r92, %r54;
	mov.f32 	%f72, 0f00000000;
	or.pred  	%p8, %p6, %p7;
	@%p8 bra 	$L__BB0_7;
	mul.wide.s32 	%rd9, %r88, 4;
	add.s64 	%rd10, %rd1, %rd9;
	ld.global.f32 	%f72, [%rd10];
$L__BB0_7:
	st.shared.f32 	[%r10], %f72;
	bar.sync 	0;
	ld.shared.f32 	%f38, [%r7];
	ld.shared.f32 	%f39, [%r11];
	fma.rn.f32 	%f40, %f38, %f39, %f84;
	ld.shared.f32 	%f41, [%r7+4];
	ld.shared.f32 	%f42, [%r11+8];
	fma.rn.f32 	%f6, %f41, %f42, %f40;
	bar.sync 	0;
	add.s32 	%r74, %r87, 2;
	setp.ge.s32 	%p10, %r74, %r54;
	mov.f32 	%f73, 0f00000000;
	or.pred  	%p11, %p3, %p10;
	@%p11 bra 	$L__BB0_9;
	ld.global.f32 	%f73, [%rd3+8];
$L__BB0_9:
	st.shared.f32 	[%r8], %f73;
	add.s32 	%r75, %r92, 2;
	setp.ge.s32 	%p13, %r75, %r54;
	mov.f32 	%f74, 0f00000000;
	or.pred  	%p14, %p6, %p13;
	@%p14 bra 	$L__BB0_11;
	mul.wide.s32 	%rd11, %r89, 4;
	add.s64 	%rd12, %rd1, %rd11;
	ld.global.f32 	%f74, [%rd12];
$L__BB0_11:
	st.shared.f32 	[%r10], %f74;
	bar.sync 	0;
	ld.shared.f32 	%f45, [%r7];
	ld.shared.f32 	%f46, [%r11];
	fma.rn.f32 	%f47, %f45, %f46, %f6;
	ld.shared.f32 	%f48, [%r7+4];
	ld.shared.f32 	%f49, [%r11+8];
	fma.rn.f32 	%f11, %f48, %f49, %f47;
	bar.sync 	0;
	add.s32 	%r76, %r87, 4;
	setp.ge.s32 	%p16, %r76, %r54;
	mov.f32 	%f75, 0f00000000;
	or.pred  	%p17, %p3, %p16;
	@%p17 bra 	$L__BB0_13;
	ld.global.f32 	%f75, [%rd3+16];
$L__BB0_13:
	st.shared.f32 	[%r8], %f75;
	add.s32 	%r77, %r92, 4;
	setp.ge.s32 	%p19, %r77, %r54;
	mov.f32 	%f76, 0f00000000;
	or.pred  	%p20, %p6, %p19;
	@%p20 bra 	$L__BB0_15;
	mul.wide.s32 	%rd13, %r90, 4;
	add.s64 	%rd14, %rd1, %rd13;
	ld.global.f32 	%f76, [%rd14];
$L__BB0_15:
	st.shared.f32 	[%r10], %f76;
	bar.sync 	0;
	ld.shared.f32 	%f52, [%r7];
	ld.shared.f32 	%f53, [%r11];
	fma.rn.f32 	%f54, %f52, %f53, %f11;
	ld.shared.f32 	%f55, [%r7+4];
	ld.shared.f32 	%f56, [%r11+8];
	fma.rn.f32 	%f16, %f55, %f56, %f54;
	bar.sync 	0;
	add.s32 	%r78, %r87, 6;
	setp.ge.s32 	%p22, %r78, %r54;
	mov.f32 	%f77, 0f00000000;
	or.pred  	%p23, %p3, %p22;
	@%p23 bra 	$L__BB0_17;
	ld.global.f32 	%f77, [%rd3+24];
$L__BB0_17:
	st.shared.f32 	[%r8], %f77;
	add.s32 	%r79, %r92, 6;
	setp.ge.s32 	%p25, %r79, %r54;
	mov.f32 	%f78, 0f00000000;
	or.pred  	%p26, %p6, %p25;
	@%p26 bra 	$L__BB0_19;
	mul.wide.s32 	%rd15, %r91, 4;
	add.s64 	%rd16, %rd1, %rd15;
	ld.global.f32 	%f78, [%rd16];
$L__BB0_19:
	add.s32 	%r80, %r54, 1;
	shr.u32 	%r81, %r80, 1;
	and.b32  	%r94, %r81, 1073741820;
	st.shared.f32 	[%r10], %f78;
	bar.sync 	0;
	ld.shared.f32 	%f58, [%r7];
	ld.shared.f32 	%f59, [%r11];
	fma.rn.f32 	%f60, %f58, %f59, %f16;
	ld.shared.f32 	%f61, [%r7+4];
	ld.shared.f32 	%f62, [%r11+8];
	fma.rn.f32 	%f84, %f61, %f62, %f60;
	bar.sync 	0;
	add.s32 	%r93, %r93, 4;
	add.s32 	%r92, %r92, 8;
	shl.b32 	%r82, %r55, 3;
	add.s32 	%r91, %r91, %r82;
	add.s32 	%r90, %r90, %r82;
	add.s32 	%r89, %r89, %r82;
	add.s32 	%r88, %r88, %r82;
	add.s32 	%r87, %r87, 8;
	add.s32 	%r86, %r86, 8;
	setp.ne.s32 	%p27, %r93, 0;
	@%p27 bra 	$L__BB0_3;
$L__BB0_20:
	setp.eq.s32 	%p28, %r12, 0;
	@%p28 bra 	$L__BB0_27;
	shl.b32 	%r83, %r94, 1;
	add.s32 	%r98, %r2, %r83;
	mad.lo.s32 	%r84, %r55, %r98, %r1;
	add.s32 	%r99, %r84, %r4;
	shl.b32 	%r39, %r55, 1;
	add.s32 	%r96, %r1, %r83;
	mad.lo.s32 	%r97, %r54, %r3, %r96;
	neg.s32 	%r95, %r12;
$L__BB0_22:
	.pragma "nounroll";
	setp.ge.s32 	%p29, %r3, %r53;
	mul.wide.s32 	%rd17, %r97, 4;
	add.s64 	%rd4, %rd2, %rd17;
	setp.ge.s32 	%p30, %r96, %r54;
	mov.f32 	%f82, 0f00000000;
	or.pred  	%p31, %p29, %p30;
	@%p31 bra 	$L__BB0_24;
	ld.global.f32 	%f82, [%rd4];
$L__BB0_24:
	setp.ge.s32 	%p32, %r5, %r55;
	st.shared.f32 	[%r8], %f82;
	setp.ge.s32 	%p33, %r98, %r54;
	mov.f32 	%f83, 0f00000000;
	or.pred  	%p34, %p32, %p33;
	@%p34 bra 	$L__BB0_26;
	mul.wide.s32 	%rd18, %r99, 4;
	add.s64 	%rd19, %rd1, %rd18;
	ld.global.f32 	%f83, [%rd19];
$L__BB0_26:
	st.shared.f32 	[%r10], %f83;
	bar.sync 	0;
	ld.shared.f32 	%f65, [%r7];
	ld.shared.f32 	%f66, [%r11];
	fma.rn.f32 	%f67, %f65, %f66, %f84;
	ld.shared.f32 	%f68, [%r7+4];
	ld.shared.f32 	%f69, [%r11+8];
	fma.rn.f32 	%f84, %f68, %f69, %f67;
	bar.sync 	0;
	add.s32 	%r99, %r99, %r39;
	add.s32 	%r98, %r98, 2;
	add.s32 	%r97, %r97, 2;
	add.s32 	%r96, %r96, 2;
	add.s32 	%r95, %r95, 1;
	setp.ne.s32 	%p35, %r95, 0;
	@%p35 bra 	$L__BB0_22;
$L__BB0_27:
	setp.ge.s32 	%p36, %r3, %r53;
	setp.ge.s32 	%p37, %r5, %r55;
	or.pred  	%p38, %p36, %p37;
	@%p38 bra 	$L__BB0_29;
	ld.param.u64 	%rd23, [_Z15matrixMulSharedPfS_S_iii_param_2];
	mad.lo.s32 	%r85, %r55, %r3, %r5;
	cvta.to.global.u64 	%rd20, %rd23;
	mul.wide.u32 	%rd21, %r85, 4;
	add.s64 	%rd22, %rd20, %rd21;
	st.global.f32 	[%rd22], %f84;
$L__BB0_29:
	ret;

}


// ===== COMPILED SASS (sm_100) =====

	.target	sm_100

	.elftype	@"ET_EXEC"


//--------------------- .note.nv.tkinfo           --------------------------
	.section	.note.nv.tkinfo,"",@"SHT_NOTE"
	.sectionflags	@"SHF_NOTE_NV_TKINFO"
	.tkinfo
        /*0018*/ 	.word	0x00000002
        /*0030*/ 	.string	""
        /*0030*/ 	.string	"ptxas"
        /*0030*/ 	.string	"Cuda compilation tools, release 13.0, V13.0.88"
        /*0030*/ 	.string	"Build cuda_13.0.r13.0/compiler.36424714_0"
        /*0030*/ 	.string	"-arch sm_100 -m 64 "



//--------------------- .note.nv.cuinfo           --------------------------
	.section	.note.nv.cuinfo,"",@"SHT_NOTE"
	.sectionflags	@"SHF_NOTE_NV_CUINFO"
        /*0018*/ 	.short	0x0002
        /*001a*/ 	.short	0x0064
        /*001c*/ 	.short	0x0082
	.zero		2


//--------------------- .nv.info                  --------------------------
	.section	.nv.info,"",@"SHT_CUDA_INFO"
	.align	4


	//----- nvinfo : EIATTR_REGCOUNT
	.align		4
        /*0000*/ 	.byte	0x04, 0x2f
        /*0002*/ 	.short	(.L_1 - .L_0)
	.align		4
.L_0:
        /*0004*/ 	.word	index@(_Z15matrixMulSharedPfS_S_iii)
        /*0008*/ 	.word	0x00000020


	//----- nvinfo : EIATTR_FRAME_SIZE
	.align		4
.L_1:
        /*000c*/ 	.byte	0x04, 0x11
        /*000e*/ 	.short	(.L_3 - .L_2)
	.align		4
.L_2:
        /*0010*/ 	.word	index@(_Z15matrixMulSharedPfS_S_iii)
        /*0014*/ 	.word	0x00000000


	//----- nvinfo : EIATTR_MIN_STACK_SIZE
	.align		4
.L_3:
        /*0018*/ 	.byte	0x04, 0x12
        /*001a*/ 	.short	(.L_5 - .L_4)
	.align		4
.L_4:
        /*001c*/ 	.word	index@(_Z15matrixMulSharedPfS_S_iii)
        /*0020*/ 	.word	0x00000000
.L_5:


//--------------------- .nv.compat                --------------------------
	.section	.nv.compat,"",@"SHT_CUDA_COMPAT_INFO"
	.align	4
        /*0000*/ 	.byte	0x02, 0x09, 0x00, 0x00, 0x02, 0x02, 0x01, 0x00, 0x02, 0x05, 0x05, 0x00, 0x03, 0x07, 0x01, 0x01
        /*0010*/ 	.byte	0x02, 0x03, 0x00, 0x00, 0x02, 0x06, 0x01, 0x00, 0x04, 0x0b, 0x08, 0x00, 0x09, 0x00, 0x00, 0x00
        /*0020*/ 	.byte	0x00, 0x00, 0x00, 0x00


//--------------------- .nv.info._Z15matrixMulSharedPfS_S_iii --------------------------
	.section	.nv.info._Z15matrixMulSharedPfS_S_iii,"",@"SHT_CUDA_INFO"
	.sectionflags	@""
	.align	4


	//----- nvinfo : EIATTR_CUDA_API_VERSION
	.align		4
        /*0000*/ 	.byte	0x04, 0x37
        /*0002*/ 	.short	(.L_7 - .L_6)
.L_6:
        /*0004*/ 	.word	0x00000082


	//----- nvinfo : EIATTR_KPARAM_INFO
	.align		4
.L_7:
        /*0008*/ 	.byte	0x04, 0x17
        /*000a*/ 	.short	(.L_9 - .L_8)
.L_8:
        /*000c*/ 	.word	0x00000000
        /*0010*/ 	.short	0x0005
        /*0012*/ 	.short	0x0020
        /*0014*/ 	.byte	0x00, 0xf0, 0x11, 0x00


	//----- nvinfo : EIATTR_KPARAM_INFO
	.align		4
.L_9:
        /*0018*/ 	.byte	0x04, 0x17
        /*001a*/ 	.short	(.L_11 - .L_10)
.L_10:
        /*001c*/ 	.word	0x00000000
        /*0020*/ 	.short	0x0004
        /*0022*/ 	.short	0x001c
        /*0024*/ 	.byte	0x00, 0xf0, 0x11, 0x00


	//----- nvinfo : EIATTR_KPARAM_INFO
	.align		4
.L_11:
        /*0028*/ 	.byte	0x04, 0x17
        /*002a*/ 	.short	(.L_13 - .L_12)
.L_12:
        /*002c*/ 	.word	0x00000000
        /*0030*/ 	.short	0x0003
        /*0032*/ 	.short	0x0018
        /*0034*/ 	.byte	0x00, 0xf0, 0x11, 0x00


	//----- nvinfo : EIATTR_KPARAM_INFO
	.align		4
.L_13:
        /*0038*/ 	.byte	0x04, 0x17
        /*003a*/ 	.short	(.L_15 - .L_14)
.L_14:
        /*003c*/ 	.word	0x00000000
        /*0040*/ 	.short	0x0002
        /*0042*/ 	.short	0x0010
        /*0044*/ 	.byte	0x00, 0xf5, 0x21, 0x00


	//----- nvinfo : EIATTR_KPARAM_INFO
	.align		4
.L_15:
        /*0048*/ 	.byte	0x04, 0x17
        /*004a*/ 	.short	(.L_17 - .L_16)
.L_16:
        /*004c*/ 	.word	0x00000000
        /*0050*/ 	.short	0x0001
        /*0052*/ 	.short	0x0008
        /*0054*/ 	.byte	0x00, 0xf5, 0x21, 0x00


	//----- nvinfo : EIATTR_KPARAM_INFO
	.align		4
.L_17:
        /*0058*/ 	.byte	0x04, 0x17
        /*005a*/ 	.short	(.L_19 - .L_18)
.L_18:
        /*005c*/ 	.word	0x00000000
        /*0060*/ 	.short	0x0000
        /*0062*/ 	.short	0x0000
        /*0064*/ 	.byte	0x00, 0xf5, 0x21, 0x00


	//----- nvinfo : EIATTR_SPARSE_MMA_MASK
	.align		4
.L_19:
        /*0068*/ 	.byte	0x03, 0x50
        /*006a*/ 	.short	0x0000


	//----- nvinfo : EIATTR_MAXREG_COUNT
	.align		4
        /*006c*/ 	.byte	0x03, 0x1b
        /*006e*/ 	.short	0x00ff


	//----- nvinfo : EIATTR_NUM_BARRIERS
	.align		4
        /*0070*/ 	.byte	0x02, 0x4c
        /*0072*/ 	.byte	0x01
	.zero		1


	//----- nvinfo : EIATTR_MERCURY_ISA_VERSION
	.align		4
        /*0074*/ 	.byte	0x03, 0x5f
        /*0076*/ 	.short	0x0101


	//----- nvinfo : EIATTR_VRC_CTA_INIT_COUNT
	.align		4
        /*0078*/ 	.byte	0x02, 0x4a
	.zero		1
	.zero		1


	//----- nvinfo : EIATTR_EXIT_INSTR_OFFSETS
	.align		4
        /*007c*/ 	.byte	0x04, 0x1c
        /*007e*/ 	.short	(.L_21 - .L_20)


	//   ....[0]....
.L_20:
        /*0080*/ 	.word	0x00000b60


	//   ....[1]....
        /*0084*/ 	.word	0x00000bb0


	//----- nvinfo : EIATTR_CBANK_PARAM_SIZE
	.align		4
.L_21:
        /*0088*/ 	.byte	0x03, 0x19
        /*008a*/ 	.short	0x0024


	//----- nvinfo : EIATTR_PARAM_CBANK
	.align		4
        /*008c*/ 	.byte	0x04, 0x0a
        /*008e*/ 	.short	(.L_23 - .L_22)
	.align		4
.L_22:
        /*0090*/ 	.word	index@(.nv.constant0._Z15matrixMulSharedPfS_S_iii)
        /*0094*/ 	.short	0x0380
        /*0096*/ 	.short	0x0024


	//----- nvinfo : EIATTR_SW_WAR
	.align		4
.L_23:
        /*0098*/ 	.byte	0x04, 0x36
        /*009a*/ 	.short	(.L_25 - .L_24)
.L_24:
        /*009c*/ 	.word	0x00000008
.L_25:


//--------------------- .nv.callgraph             --------------------------
	.section	.nv.callgraph,"",@"SHT_CUDA_CALLGRAPH"
	.align	4
	.sectionentsize	8
	.align		4
        /*0000*/ 	.word	0x00000000
	.align		4
        /*0004*/ 	.word	0xffffffff
	.align		4
        /*0008*/ 	.word	0x00000000
	.align		4
        /*000c*/ 	.word	0xfffffffe
	.align		4
        /*0010*/ 	.word	0x00000000
	.align		4
        /*0014*/ 	.word	0xfffffffd
	.align		4
        /*0018*/ 	.word	0x00000000
	.align		4
        /*001c*/ 	.word	0xfffffffc


//--------------------- .text._Z15matrixMulSharedPfS_S_iii --------------------------
	.section	.text._Z15matrixMulSharedPfS_S_iii,"ax",@progbits
	.align	128
        .global         _Z15matrixMulSharedPfS_S_iii
        .type           _Z15matrixMulSharedPfS_S_iii,@function
        .size           _Z15matrixMulSharedPfS_S_iii,(.L_x_5 - _Z15matrixMulSharedPfS_S_iii)
        .other          _Z15matrixMulSharedPfS_S_iii,@"STO_CUDA_ENTRY STV_DEFAULT"
_Z15matrixMulSharedPfS_S_iii:
.text._Z15matrixMulSharedPfS_S_iii:
[----:B------:R-:W-:Y:S01]  /*0000*/  LDC R1, c[0x0][0x37c] ;  /* 0x0000df00ff017b82 */ /* 0x000fe20000000800 */
[----:B------:R-:W0:Y:S01]  /*0010*/  S2R R5, SR_CTAID.Y ;  /* 0x0000000000057919 */ /* 0x000e220000002600 */
[----:B------:R-:W1:Y:S01]  /*0020*/  LDCU UR8, c[0x0][0x39c] ;  /* 0x00007380ff0877ac */ /* 0x000e620008000800 */
[----:B------:R-:W-:Y:S01]  /*0030*/  HFMA2 R27, -RZ, RZ, 0, 0 ;  /* 0x00000000ff1b7431 */ /* 0x000fe200000001ff */
[----:B------:R-:W0:Y:S01]  /*0040*/  S2R R0, SR_TID.Y ;  /* 0x0000000000007919 */ /* 0x000e220000002200 */
[----:B------:R-:W2:Y:S01]  /*0050*/  LDCU.64 UR10, c[0x0][0x358] ;  /* 0x00006b00ff0a77ac */ /* 0x000ea20008000a00 */
[----:B------:R-:W3:Y:S01]  /*0060*/  S2R R2, SR_CTAID.X ;  /* 0x0000000000027919 */ /* 0x000ee20000002500 */
[----:B------:R-:W3:Y:S01]  /*0070*/  S2R R3, SR_TID.X ;  /* 0x0000000000037919 */ /* 0x000ee20000002100 */
[----:B-1----:R-:W-:Y:S01]  /*0080*/  UISETP.GE.AND UP0, UPT, UR8, 0x1, UPT ;  /* 0x000000010800788c */ /* 0x002fe2000bf06270 */
[----:B0-----:R-:W-:Y:S01]  /*0090*/  IMAD R6, R5, 0x2, R0 ;  /* 0x0000000205067824 */ /* 0x001fe200078e0200 */
[----:B---3--:R-:W-:-:S07]  /*00a0*/  LEA R5, R2, R3, 0x1 ;  /* 0x0000000302057211 */ /* 0x008fce00078e08ff */
[----:B--2---:R-:W-:Y:S05]  /*00b0*/  BRA.U !UP0, `(.L_x_0) ;  /* 0x0000000908987547 */ /* 0x004fea000b800000 */
[----:B------:R-:W0:Y:S01]  /*00c0*/  S2UR UR7, SR_CgaCtaId ;  /* 0x00000000000779c3 */ /* 0x000e220000008800 */
[----:B------:R-:W-:Y:S01]  /*00d0*/  UMOV UR5, 0x400 ;  /* 0x0000040000057882 */ /* 0x000fe20000000000 */
[----:B------:R-:W-:Y:S01]  /*00e0*/  UISETP.GE.U32.AND UP0, UPT, UR8, 0x7, UPT ;  /* 0x000000070800788c */ /* 0x000fe2000bf06070 */
[----:B------:R-:W-:Y:S01]  /*00f0*/  IMAD.MOV.U32 R27, RZ, RZ, RZ ;  /* 0x000000ffff1b7224 */ /* 0x000fe200078e00ff */
[----:B------:R-:W-:Y:S01]  /*0100*/  UIADD3 UR6, UPT, UPT, UR5, 0x10, URZ ;  /* 0x0000001005067890 */ /* 0x000fe2000fffe0ff */
[----:B------:R-:W-:Y:S01]  /*0110*/  MOV R11, RZ ;  /* 0x000000ff000b7202 */ /* 0x000fe20000000f00 */
[----:B------:R-:W-:-:S04]  /*0120*/  UIADD3 UR4, UPT, UPT, UR8, 0x1, URZ ;  /* 0x0000000108047890 */ /* 0x000fc8000fffe0ff */
[----:B------:R-:W-:Y:S02]  /*0130*/  USHF.R.U32.HI UR4, URZ, 0x1, UR4 ;  /* 0x00000001ff047899 */ /* 0x000fe40008011604 */
[----:B0-----:R-:W-:Y:S02]  /*0140*/  ULEA UR5, UR7, UR5, 0x18 ;  /* 0x0000000507057291 */ /* 0x001fe4000f8ec0ff */
[----:B------:R-:W-:Y:S02]  /*0150*/  ULEA UR6, UR7, UR6, 0x18 ;  /* 0x0000000607067291 */ /* 0x000fe4000f8ec0ff */
[----:B------:R-:W-:Y:S02]  /*0160*/  ULOP3.LUT UR7, UR4, 0x3, URZ, 0xc0, !UPT ;  /* 0x0000000304077892 */ /* 0x000fe4000f8ec0ff */
[----:B------:R-:W-:Y:S02]  /*0170*/  LEA R8, R0, UR5, 0x3 ;  /* 0x0000000500087c11 */ /* 0x000fe4000f8e18ff */
[----:B------:R-:W-:-:S03]  /*0180*/  LEA R7, R3, UR6, 0x2 ;  /* 0x0000000603077c11 */ /* 0x000fc6000f8e10ff */
[----:B------:R-:W-:Y:S01]  /*0190*/  IMAD R9, R3, 0x4, R8 ;  /* 0x0000000403097824 */ /* 0x000fe200078e0208 */
[----:B------:R-:W-:Y:S01]  /*01a0*/  LEA R10, R0, R7, 0x3 ;  /* 0x00000007000a7211 */ /* 0x000fe200078e18ff */
[----:B------:R-:W-:Y:S06]  /*01b0*/  BRA.U !UP0, `(.L_x_1) ;  /* 0x0000000508bc7547 */ /* 0x000fec000b800000 */
[----:B------:R-:W0:Y:S01]  /*01c0*/  LDCU UR9, c[0x0][0x3a0] ;  /* 0x00007400ff0977ac */ /* 0x000e220008000800 */
[----:B------:R-:W1:Y:S01]  /*01d0*/  LDC R12, c[0x0][0x3a0] ;  /* 0x0000e800ff0c7b82 */ /* 0x000e620000000800 */
[C---:B------:R-:W-:Y:S01]  /*01e0*/  IADD3 R14, PT, PT, R0.reuse, 0x4, RZ ;  /* 0x00000004000e7810 */ /* 0x040fe20007ffe0ff */
[C---:B------:R-:W-:Y:S01]  /*01f0*/  VIADD R4, R0.reuse, 0x6 ;  /* 0x0000000600047836 */ /* 0x040fe20000000000 */
[----:B------:R-:W2:Y:S01]  /*0200*/  LDCU UR12, c[0x0][0x398] ;  /* 0x00007300ff0c77ac */ /* 0x000ea20008000800 */
[----:B------:R-:W-:Y:S01]  /*0210*/  VIADD R16, R0, 0x2 ;  /* 0x0000000200107836 */ /* 0x000fe20000000000 */
[----:B------:R-:W-:Y:S01]  /*0220*/  MOV R27, RZ ;  /* 0x000000ff001b7202 */ /* 0x000fe20000000f00 */
[--C-:B------:R-:W-:Y:S01]  /*0230*/  IMAD R13, R6, UR8, R3.reuse ;  /* 0x00000008060d7c24 */ /* 0x100fe2000f8e0203 */
[----:B------:R-:W-:Y:S01]  /*0240*/  ULOP3.LUT UR4, UR4, 0x3ffffffc, URZ, 0xc0, !UPT ;  /* 0x3ffffffc04047892 */ /* 0x000fe2000f8ec0ff */
[--C-:B------:R-:W-:Y:S01]  /*0250*/  IMAD.MOV.U32 R20, RZ, RZ, R3.reuse ;  /* 0x000000ffff147224 */ /* 0x100fe200078e0003 */
[----:B------:R-:W3:Y:S02]  /*0260*/  LDCU UR5, c[0x0][0x39c] ;  /* 0x00007380ff0577ac */ /* 0x000ee40008000800 */
[----:B------:R-:W-:Y:S01]  /*0270*/  UIADD3 UR6, UPT, UPT, -UR4, URZ, URZ ;  /* 0x000000ff04067290 */ /* 0x000fe2000fffe1ff */
[----:B0-----:R-:W-:-:S02]  /*0280*/  IMAD R25, R14, UR9, R3 ;  /* 0x000000090e197c24 */ /* 0x001fc4000f8e0203 */
[--C-:B------:R-:W-:Y:S02]  /*0290*/  IMAD R11, R0, UR9, R3.reuse ;  /* 0x00000009000b7c24 */ /* 0x100fe4000f8e0203 */
[--C-:B------:R-:W-:Y:S01]  /*02a0*/  IMAD R23, R4, UR9, R3.reuse ;  /* 0x0000000904177c24 */ /* 0x100fe2000f8e0203 */
[----:B--2---:R-:W-:Y:S01]  /*02b0*/  ISETP.GE.AND P1, PT, R6, UR12, PT ;  /* 0x0000000c06007c0c */ /* 0x004fe2000bf26270 */
[----:B------:R-:W-:Y:S01]  /*02c0*/  IMAD R21, R16, UR9, R3 ;  /* 0x0000000910157c24 */ /* 0x000fe2000f8e0203 */
[----:B------:R-:W-:Y:S01]  /*02d0*/  MOV R4, R0 ;  /* 0x0000000000047202 */ /* 0x000fe20000000f00 */
[C---:B------:R-:W-:Y:S01]  /*02e0*/  IMAD R23, R2.reuse, 0x2, R23 ;  /* 0x0000000202177824 */ /* 0x040fe200078e0217 */
[C---:B------:R-:W-:Y:S01]  /*02f0*/  LEA R25, R2.reuse, R25, 0x1 ;  /* 0x0000001902197211 */ /* 0x040fe200078e08ff */
[C---:B------:R-:W-:Y:S01]  /*0300*/  IMAD R21, R2.reuse, 0x2, R21 ;  /* 0x0000000202157824 */ /* 0x040fe200078e0215 */
[----:B---3--:R-:W-:-:S07]  /*0310*/  LEA R11, R2, R11, 0x1 ;  /* 0x0000000b020b7211 */ /* 0x008fce00078e08ff */
.L_x_2:
[----:B-1----:R-:W-:Y:S01]  /*0320*/  ISETP.GE.AND P0, PT, R5, R12, PT ;  /* 0x0000000c0500720c */ /* 0x002fe20003f06270 */
[----:B------:R-:W-:Y:S01]  /*0330*/  UMOV UR8, UR5 ;  /* 0x0000000500087c82 */ /* 0x000fe20008000000 */
[----:B------:R-:W0:Y:S01]  /*0340*/  LDC.64 R14, c[0x0][0x380] ;  /* 0x0000e000ff0e7b82 */ /* 0x000e220000000a00 */
[----:B------:R-:W-:Y:S01]  /*0350*/  ISETP.GE.OR P2, PT, R20, UR8, P1 ;  /* 0x0000000814007c0c */ /* 0x000fe20008f46670 */
[----:B------:R-:W-:Y:S01]  /*0360*/  HFMA2 R22, -RZ, RZ, 0, 0 ;  /* 0x00000000ff167431 */ /* 0x000fe200000001ff */
[----:B------:R-:W-:Y:S01]  /*0370*/  ISETP.GE.OR P3, PT, R4, UR8, P0 ;  /* 0x0000000804007c0c */ /* 0x000fe20008766670 */
[----:B------:R-:W-:-:S12]  /*0380*/  IMAD.MOV.U32 R24, RZ, RZ, RZ ;  /* 0x000000ffff187224 */ /* 0x000fd800078e00ff */
[----:B------:R-:W1:Y:S01]  /*0390*/  @!P3 LDC.64 R16, c[0x0][0x388] ;  /* 0x0000e200ff10bb82 */ /* 0x000e620000000a00 */
[----:B0-----:R-:W-:-:S05]  /*03a0*/  IMAD.WIDE R14, R13, 0x4, R14 ;  /* 0x000000040d0e7825 */ /* 0x001fca00078e020e */
[----:B------:R-:W2:Y:S01]  /*03b0*/  @!P2 LDG.E R22, desc[UR10][R14.64] ;  /* 0x0000000a0e16a981 */ /* 0x000ea2000c1e1900 */
[----:B-1----:R-:W-:-:S05]  /*03c0*/  @!P3 IMAD.WIDE R28, R11, 0x4, R16 ;  /* 0x000000040b1cb825 */ /* 0x002fca00078e0210 */
[----:B------:R0:W3:Y:S01]  /*03d0*/  @!P3 LDG.E R24, desc[UR10][R28.64] ;  /* 0x0000000a1c18b981 */ /* 0x0000e2000c1e1900 */
[----:B------:R-:W-:-:S05]  /*03e0*/  VIADD R18, R4, 0x2 ;  /* 0x0000000204127836 */ /* 0x000fca0000000000 */
[----:B------:R-:W-:-:S13]  /*03f0*/  ISETP.GE.OR P3, PT, R18, UR8, P0 ;  /* 0x0000000812007c0c */ /* 0x000fda0008766670 */
[----:B------:R-:W1:Y:S01]  /*0400*/  @!P3 LDC.64 R18, c[0x0][0x388] ;  /* 0x0000e200ff12bb82 */ /* 0x000e620000000a00 */
[----:B0-----:R-:W-:-:S04]  /*0410*/  IADD3 R28, PT, PT, R20, 0x2, RZ ;  /* 0x00000002141c7810 */ /* 0x001fc80007ffe0ff */
[----:B------:R-:W-:Y:S01]  /*0420*/  ISETP.GE.OR P2, PT, R28, UR8, P1 ;  /* 0x000000081c007c0c */ /* 0x000fe20008f46670 */
[----:B------:R-:W-:Y:S01]  /*0430*/  IMAD.MOV.U32 R28, RZ, RZ, RZ ;  /* 0x000000ffff1c7224 */ /* 0x000fe200078e00ff */
[----:B--2---:R-:W-:Y:S04]  /*0440*/  STS [R9], R22 ;  /* 0x0000001609007388 */ /* 0x004fe80000000800 */
[----:B---3--:R0:W-:Y:S01]  /*0450*/  STS [R10], R24 ;  /* 0x000000180a007388 */ /* 0x0081e20000000800 */
[----:B------:R-:W-:Y:S06]  /*0460*/  BAR.SYNC.DEFER_BLOCKING 0x0 ;  /* 0x0000000000007b1d */ /* 0x000fec0000010000 */
[----:B------:R-:W-:Y:S04]  /*0470*/  LDS R26, [R7] ;  /* 0x00000000071a7984 */ /* 0x000fe80000000800 */
[----:B------:R-:W2:Y:S04]  /*0480*/  LDS.64 R16, [R8] ;  /* 0x0000000008107984 */ /* 0x000ea80000000a00 */
[----:B------:R-:W3:Y:S01]  /*0490*/  LDS R29, [R7+0x8] ;  /* 0x00000800071d7984 */ /* 0x000ee20000000800 */
[----:B0-----:R-:W-:Y:S01]  /*04a0*/  MOV R24, RZ ;  /* 0x000000ff00187202 */ /* 0x001fe20000000f00 */
[----:B------:R-:W-:Y:S06]  /*04b0*/  BAR.SYNC.DEFER_BLOCKING 0x0 ;  /* 0x0000000000007b1d */ /* 0x000fec0000010000 */
[----:B------:R-:W4:Y:S01]  /*04c0*/  @!P2 LDG.E R24, desc[UR10][R14.64+0x8] ;  /* 0x0000080a0e18a981 */ /* 0x000f22000c1e1900 */
[----:B--2---:R-:W-:Y:S01]  /*04d0*/  FFMA R16, R16, R26, R27 ;  /* 0x0000001a10107223 */ /* 0x004fe2000000001b */
[----:B-1----:R-:W-:-:S05]  /*04e0*/  @!P3 IMAD.WIDE R26, R21, 0x4, R18 ;  /* 0x00000004151ab825 */ /* 0x002fca00078e0212 */
[----:B------:R0:W2:Y:S02]  /*04f0*/  @!P3 LDG.E R28, desc[UR10][R26.64] ;  /* 0x0000000a1a1cb981 */ /* 0x0000a4000c1e1900 */
[----:B0-----:R-:W-:-:S05]  /*0500*/  VIADD R26, R4, 0x4 ;  /* 0x00000004041a7836 */ /* 0x001fca0000000000 */
[----:B------:R-:W-:Y:S01]  /*0510*/  ISETP.GE.OR P3, PT, R26, UR8, P0 ;  /* 0x000000081a007c0c */ /* 0x000fe20008766670 */
[----:B---3--:R-:W-:Y:S01]  /*0520*/  FFMA R29, R29, R17, R16 ;  /* 0x000000111d1d7223 */ /* 0x008fe20000000010 */
[----:B------:R-:W-:-:S11]  /*0530*/  IADD3 R26, PT, PT, R20, 0x4, RZ ;  /* 0x00000004141a7810 */ /* 0x000fd60007ffe0ff */
[----:B------:R-:W0:Y:S01]  /*0540*/  @!P3 LDC.64 R16, c[0x0][0x388] ;  /* 0x0000e200ff10bb82 */ /* 0x000e220000000a00 */
[----:B------:R-:W-:Y:S01]  /*0550*/  ISETP.GE.OR P2, PT, R26, UR8, P1 ;  /* 0x000000081a007c0c */ /* 0x000fe20008f46670 */
[----:B------:R-:W-:Y:S02]  /*0560*/  IMAD.MOV.U32 R26, RZ, RZ, RZ ;  /* 0x000000ffff1a7224 */ /* 0x000fe400078e00ff */
[----:B0-----:R-:W-:Y:S01]  /*0570*/  @!P3 IMAD.WIDE R16, R25, 0x4, R16 ;  /* 0x000000041910b825 */ /* 0x001fe200078e0210 */
[----:B----4-:R-:W-:Y:S04]  /*0580*/  STS [R9], R24 ;  /* 0x0000001809007388 */ /* 0x010fe80000000800 */
[----:B--2---:R-:W-:Y:S01]  /*0590*/  STS [R10], R28 ;  /* 0x0000001c0a007388 */ /* 0x004fe20000000800 */
[----:B------:R-:W-:Y:S06]  /*05a0*/  BAR.SYNC.DEFER_BLOCKING 0x0 ;  /* 0x0000000000007b1d */ /* 0x000fec0000010000 */
[----:B------:R-:W-:Y:S04]  /*05b0*/  LDS R22, [R7] ;  /* 0x0000000007167984 */ /* 0x000fe80000000800 */
[----:B------:R-:W0:Y:S04]  /*05c0*/  LDS.64 R18, [R8] ;  /* 0x0000000008127984 */ /* 0x000e280000000a00 */
[----:B------:R-:W1:Y:S01]  /*05d0*/  LDS R27, [R7+0x8] ;  /* 0x00000800071b7984 */ /* 0x000e620000000800 */
[----:B------:R-:W-:Y:S06]  /*05e0*/  BAR.SYNC.DEFER_BLOCKING 0x0 ;  /* 0x0000000000007b1d */ /* 0x000fec0000010000 */
[----:B------:R-:W2:Y:S01]  /*05f0*/  @!P3 LDG.E R26, desc[UR10][R16.64] ;  /* 0x0000000a101ab981 */ /* 0x000ea2000c1e1900 */
[----:B0-----:R-:W-:Y:S01]  /*0600*/  FFMA R18, R18, R22, R29 ;  /* 0x0000001612127223 */ /* 0x001fe2000000001d */
[----:B------:R-:W-:-:S06]  /*0610*/  HFMA2 R22, -RZ, RZ, 0, 0 ;  /* 0x00000000ff167431 */ /* 0x000fcc00000001ff */
[----:B------:R-:W3:Y:S01]  /*0620*/  @!P2 LDG.E R22, desc[UR10][R14.64+0x10] ;  /* 0x0000100a0e16a981 */ /* 0x000ee2000c1e1900 */
[----:B------:R-:W-:-:S04]  /*0630*/  IADD3 R28, PT, PT, R4, 0x6, RZ ;  /* 0x00000006041c7810 */ /* 0x000fc80007ffe0ff */
[----:B------:R-:W-:Y:S01]  /*0640*/  ISETP.GE.OR P0, PT, R28, UR8, P0 ;  /* 0x000000081c007c0c */ /* 0x000fe20008706670 */
[----:B------:R-:W-:Y:S02]  /*0650*/  VIADD R24, R20, 0x6 ;  /* 0x0000000614187836 */ /* 0x000fe40000000000 */
[----:B-1----:R-:W-:-:S03]  /*0660*/  FFMA R27, R27, R19, R18 ;  /* 0x000000131b1b7223 */ /* 0x002fc60000000012 */
[----:B------:R-:W-:-:S07]  /*0670*/  ISETP.GE.OR P2, PT, R24, UR8, P1 ;  /* 0x0000000818007c0c */ /* 0x000fce0008f46670 */
[----:B------:R-:W0:Y:S02]  /*0680*/  @!P0 LDC.64 R18, c[0x0][0x388] ;  /* 0x0000e200ff128b82 */ /* 0x000e240000000a00 */
[----:B0-----:R-:W-:-:S04]  /*0690*/  @!P0 IMAD.WIDE R28, R23, 0x4, R18 ;  /* 0x00000004171c8825 */ /* 0x001fc800078e0212 */
[----:B------:R-:W-:Y:S01]  /*06a0*/  IMAD.MOV.U32 R19, RZ, RZ, RZ ;  /* 0x000000ffff137224 */ /* 0x000fe200078e00ff */
[----:B---3--:R-:W-:Y:S04]  /*06b0*/  STS [R9], R22 ;  /* 0x0000001609007388 */ /* 0x008fe80000000800 */
[----:B--2---:R0:W-:Y:S01]  /*06c0*/  STS [R10], R26 ;  /* 0x0000001a0a007388 */ /* 0x0041e20000000800 */
[----:B------:R-:W-:Y:S06]  /*06d0*/  BAR.SYNC.DEFER_BLOCKING 0x0 ;  /* 0x0000000000007b1d */ /* 0x000fec0000010000 */
[----:B------:R-:W-:Y:S04]  /*06e0*/  LDS R22, [R7] ;  /* 0x0000000007167984 */ /* 0x000fe80000000800 */
[----:B------:R-:W-:Y:S04]  /*06f0*/  LDS R24, [R7+0x8] ;  /* 0x0000080007187984 */ /* 0x000fe80000000800 */
[----:B------:R-:W1:Y:S01]  /*0700*/  LDS.64 R16, [R8] ;  /* 0x0000000008107984 */ /* 0x000e620000000a00 */
[----:B------:R-:W-:Y:S01]  /*0710*/  BAR.SYNC.DEFER_BLOCKING 0x0 ;  /* 0x0000000000007b1d */ /* 0x000fe20000010000 */
[----:B0-----:R-:W-:-:S06]  /*0720*/  MOV R26, RZ ;  /* 0x000000ff001a7202 */ /* 0x001fcc0000000f00 */
[----:B------:R-:W2:Y:S04]  /*0730*/  @!P2 LDG.E R26, desc[UR10][R14.64+0x18] ;  /* 0x0000180a0e1aa981 */ /* 0x000ea8000c1e1900 */
[----:B------:R-:W3:Y:S01]  /*0740*/  @!P0 LDG.E R19, desc[UR10][R28.64] ;  /* 0x0000000a1c138981 */ /* 0x000ee2000c1e1900 */
[----:B------:R-:W-:-:S04]  /*0750*/  UIADD3 UR6, UPT, UPT, UR6, 0x4, URZ ;  /* 0x0000000406067890 */ /* 0x000fc8000fffe0ff */
[----:B------:R-:W-:Y:S01]  /*0760*/  UISETP.NE.AND UP0, UPT, UR6, URZ, UPT ;  /* 0x000000ff0600728c */ /* 0x000fe2000bf05270 */
[----:B-1----:R-:W-:-:S04]  /*0770*/  FFMA R27, R16, R22, R27 ;  /* 0x00000016101b7223 */ /* 0x002fc8000000001b */
[----:B------:R-:W-:Y:S01]  /*0780*/  FFMA R17, R24, R17, R27 ;  /* 0x0000001118117223 */ /* 0x000fe2000000001b */
[----:B------:R-:W-:Y:S01]  /*0790*/  IADD3 R4, PT, PT, R4, 0x8, RZ ;  /* 0x0000000804047810 */ /* 0x000fe20007ffe0ff */
[----:B------:R-:W-:Y:S01]  /*07a0*/  VIADD R13, R13, 0x8 ;  /* 0x000000080d0d7836 */ /* 0x000fe20000000000 */
[----:B------:R-:W-:Y:S01]  /*07b0*/  IADD3 R20, PT, PT, R20, 0x8, RZ ;  /* 0x0000000814147810 */ /* 0x000fe20007ffe0ff */
[C---:B------:R-:W-:Y:S01]  /*07c0*/  IMAD R25, R12.reuse, 0x8, R25 ;  /* 0x000000080c197824 */ /* 0x040fe200078e0219 */
[C---:B------:R-:W-:Y:S02]  /*07d0*/  LEA R11, R12.reuse, R11, 0x3 ;  /* 0x0000000b0c0b7211 */ /* 0x040fe400078e18ff */
[C---:B------:R-:W-:Y:S02]  /*07e0*/  LEA R21, R12.reuse, R21, 0x3 ;  /* 0x000000150c157211 */ /* 0x040fe400078e18ff */
[----:B------:R-:W-:Y:S01]  /*07f0*/  LEA R23, R12, R23, 0x3 ;  /* 0x000000170c177211 */ /* 0x000fe200078e18ff */
[----:B--2---:R-:W-:Y:S04]  /*0800*/  STS [R9], R26 ;  /* 0x0000001a09007388 */ /* 0x004fe80000000800 */
[----:B---3--:R-:W-:Y:S01]  /*0810*/  STS [R10], R19 ;  /* 0x000000130a007388 */ /* 0x008fe20000000800 */
[----:B------:R-:W-:Y:S06]  /*0820*/  BAR.SYNC.DEFER_BLOCKING 0x0 ;  /* 0x0000000000007b1d */ /* 0x000fec0000010000 */
[----:B------:R-:W-:Y:S04]  /*0830*/  LDS R15, [R7] ;  /* 0x00000000070f7984 */ /* 0x000fe80000000800 */
[----:B------:R-:W0:Y:S04]  /*0840*/  LDS.64 R18, [R8] ;  /* 0x0000000008127984 */ /* 0x000e280000000a00 */
[----:B------:R-:W1:Y:S01]  /*0850*/  LDS R29, [R7+0x8] ;  /* 0x00000800071d7984 */ /* 0x000e620000000800 */
[----:B0-----:R-:W-:-:S04]  /*0860*/  FFMA R18, R18, R15, R17 ;  /* 0x0000000f12127223 */ /* 0x001fc80000000011 */
[----:B-1----:R-:W-:Y:S01]  /*0870*/  FFMA R27, R29, R19, R18 ;  /* 0x000000131d1b7223 */ /* 0x002fe20000000012 */
[----:B------:R-:W-:Y:S06]  /*0880*/  BAR.SYNC.DEFER_BLOCKING 0x0 ;  /* 0x0000000000007b1d */ /* 0x000fec0000010000 */
[----:B------:R-:W-:Y:S05]  /*0890*/  BRA.U UP0, `(.L_x_2) ;  /* 0xfffffff900a07547 */ /* 0x000fea000b83ffff */
[----:B------:R-:W-:-:S07]  /*08a0*/  MOV R11, UR4 ;  /* 0x00000004000b7c02 */ /* 0x000fce0008000f00 */
.L_x_1:
[----:B------:R-:W-:-:S09]  /*08b0*/  UISETP.NE.AND UP0, UPT, UR7, URZ, UPT ;  /* 0x000000ff0700728c */ /* 0x000fd2000bf05270 */
[----:B------:R-:W-:Y:S05]  /*08c0*/  BRA.U !UP0, `(.L_x_0) ;  /* 0x0000000108947547 */ /* 0x000fea000b800000 */
[----:B------:R-:W0:Y:S01]  /*08d0*/  LDCU UR4, c[0x0][0x3a0] ;  /* 0x00007400ff0477ac */ /* 0x000e220008000800 */
[----:B------:R-:W1:Y:S01]  /*08e0*/  LDC R4, c[0x0][0x3a0] ;  /* 0x0000e800ff047b82 */ /* 0x000e620000000800 */
[C---:B------:R-:W-:Y:S01]  /*08f0*/  IMAD R0, R11.reuse, 0x2, R0 ;  /* 0x000000020b007824 */ /* 0x040fe200078e0200 */
[----:B------:R-:W-:Y:S01]  /*0900*/  LEA R11, R11, R3, 0x1 ;  /* 0x000000030b0b7211 */ /* 0x000fe200078e08ff */
[----:B------:R-:W2:Y:S04]  /*0910*/  LDCU.64 UR12, c[0x0][0x398] ;  /* 0x00007300ff0c77ac */ /* 0x000ea80008000a00 */
[----:B------:R-:W-:Y:S01]  /*0920*/  IMAD R21, R6, UR8, R11 ;  /* 0x0000000806157c24 */ /* 0x000fe2000f8e020b */
[----:B------:R-:W3:Y:S01]  /*0930*/  LDC.64 R12, c[0x0][0x380] ;  /* 0x0000e000ff0c7b82 */ /* 0x000ee20000000a00 */
[----:B------:R-:W-:Y:S01]  /*0940*/  UIADD3 UR7, UPT, UPT, -UR7, URZ, URZ ;  /* 0x000000ff07077290 */ /* 0x000fe2000fffe1ff */
[----:B0-----:R-:W-:-:S05]  /*0950*/  IMAD R3, R0, UR4, R3 ;  /* 0x0000000400037c24 */ /* 0x001fca000f8e0203 */
[----:B--2---:R-:W-:-:S07]  /*0960*/  LEA R19, R2, R3, 0x1 ;  /* 0x0000000302137211 */ /* 0x004fce00078e08ff */
.L_x_3:
[----:B------:R-:W-:Y:S01]  /*0970*/  ISETP.GE.AND P0, PT, R0, UR13, PT ;  /* 0x0000000d00007c0c */ /* 0x000fe2000bf06270 */
[----:B------:R-:W-:Y:S02]  /*0980*/  HFMA2 R23, -RZ, RZ, 0, 0 ;  /* 0x00000000ff177431 */ /* 0x000fe400000001ff */
[----:B------:R-:W-:Y:S01]  /*0990*/  IMAD.MOV.U32 R18, RZ, RZ, RZ ;  /* 0x000000ffff127224 */ /* 0x000fe200078e00ff */
[----:B-1----:R-:W-:Y:S01]  /*09a0*/  ISETP.GE.OR P1, PT, R5, R4, P0 ;  /* 0x000000040500720c */ /* 0x002fe20000726670 */
[----:B---3--:R-:W-:Y:S01]  /*09b0*/  IMAD.WIDE R2, R21, 0x4, R12 ;  /* 0x0000000415027825 */ /* 0x008fe200078e020c */
[----:B------:R-:W-:-:S04]  /*09c0*/  ISETP.GE.AND P0, PT, R11, UR13, PT ;  /* 0x0000000d0b007c0c */ /* 0x000fc8000bf06270 */
[----:B------:R-:W-:-:S07]  /*09d0*/  ISETP.GE.OR P0, PT, R6, UR12, P0 ;  /* 0x0000000c06007c0c */ /* 0x000fce0008706670 */
[----:B------:R-:W0:Y:S06]  /*09e0*/  @!P1 LDC.64 R14, c[0x0][0x388] ;  /* 0x0000e200ff0e9b82 */ /* 0x000e2c0000000a00 */
[----:B------:R-:W2:Y:S01]  /*09f0*/  @!P0 LDG.E R18, desc[UR10][R2.64] ;  /* 0x0000000a02128981 */ /* 0x000ea2000c1e1900 */
[----:B0-----:R-:W-:-:S05]  /*0a00*/  @!P1 IMAD.WIDE R14, R19, 0x4, R14 ;  /* 0x00000004130e9825 */ /* 0x001fca00078e020e */
[----:B------:R-:W3:Y:S01]  /*0a10*/  @!P1 LDG.E R23, desc[UR10][R14.64] ;  /* 0x0000000a0e179981 */ /* 0x000ee2000c1e1900 */
[----:B------:R-:W-:-:S04]  /*0a20*/  UIADD3 UR7, UPT, UPT, UR7, 0x1, URZ ;  /* 0x0000000107077890 */ /* 0x000fc8000fffe0ff */
[----:B------:R-:W-:Y:S01]  /*0a30*/  UISETP.NE.AND UP0, UPT, UR7, URZ, UPT ;  /* 0x000000ff0700728c */ /* 0x000fe2000bf05270 */
[----:B------:R-:W-:Y:S01]  /*0a40*/  IADD3 R0, PT, PT, R0, 0x2, RZ ;  /* 0x0000000200007810 */ /* 0x000fe20007ffe0ff */
[----:B------:R-:W-:Y:S01]  /*0a50*/  VIADD R21, R21, 0x2 ;  /* 0x0000000215157836 */ /* 0x000fe20000000000 */
[----:B------:R-:W-:Y:S02]  /*0a60*/  IADD3 R11, PT, PT, R11, 0x2, RZ ;  /* 0x000000020b0b7810 */ /* 0x000fe40007ffe0ff */
        /* <DEDUP_REMOVED lines=11> */
.L_x_0:
[----:B------:R-:W0:Y:S01]  /*0b20*/  LDCU UR4, c[0x0][0x3a0] ;  /* 0x00007400ff0477ac */ /* 0x000e220008000800 */
[----:B------:R-:W1:Y:S01]  /*0b30*/  LDCU UR5, c[0x0][0x398] ;  /* 0x00007300ff0577ac */ /* 0x000e620008000800 */
[----:B0-----:R-:W-:-:S04]  /*0b40*/  ISETP.GE.AND P0, PT, R5, UR4, PT ;  /* 0x0000000405007c0c */ /* 0x001fc8000bf06270 */
[----:B-1----:R-:W-:-:S13]  /*0b50*/  ISETP.GE.OR P0, PT, R6, UR5, P0 ;  /* 0x0000000506007c0c */ /* 0x002fda0008706670 */
[----:B------:R-:W-:Y:S05]  /*0b60*/  @P0 EXIT ;  /* 0x000000000000094d */ /* 0x000fea0003800000 */
[----:B------:R-:W0:Y:S01]  /*0b70*/  LDC.64 R2, c[0x0][0x390] ;  /* 0x0000e400ff027b82 */ /* 0x000e220000000a00 */
[----:B------:R-:W-:-:S04]  /*0b80*/  IMAD R5, R6, UR4, R5 ;  /* 0x0000000406057c24 */ /* 0x000fc8000f8e0205 */
[----:B0-----:R-:W-:-:S05]  /*0b90*/  IMAD.WIDE.U32 R2, R5, 0x4, R2 ;  /* 0x0000000405027825 */ /* 0x001fca00078e0002 */
[----:B------:R-:W-:Y:S01]  /*0ba0*/  STG.E desc[UR10][R2.64], R27 ;  /* 0x0000001b02007986 */ /* 0x000fe2000c10190a */
[----:B------:R-:W-:Y:S05]  /*0bb0*/  EXIT ;  /* 0x000000000000794d */ /* 0x000fea0003800000 */
.L_x_4:
[----:B------:R-:W-:-:S00]  /*0bc0*/  BRA `(.L_x_4) ;  /* 0xfffffffc00fc7947 */ /* 0x000fc0000383ffff */
[----:B------:R-:W-:-:S00]  /*0bd0*/  NOP ;  /* 0x0000000000007918 */ /* 0x000fc00000000000 */
        /* <DEDUP_REMOVED lines=10> */
.L_x_5:


//--------------------- .nv.shared._Z15matrixMulSharedPfS_S_iii --------------------------
	.section	.nv.shared._Z15matrixMulSharedPfS_S_iii,"aw",@nobits
	.sectionflags	@""
	.align	4
.nv.shared._Z15matrixMulSharedPfS_S_iii:
	.zero		1056


//--------------------- .nv.shared.reserved.0     --------------------------
	.section	.nv.shared.reserved.0,"aw",@nobits
	.weak		__nv_reservedSMEM_offset_0_alias
	.size		__nv_reservedSMEM_offset_0_alias, 0, 64
	.other		__nv_reservedSMEM_offset_0_alias,@"STO_CUDA_RESERVED_SHARED STV_DEFAULT"
__nv_reservedSMEM_offset_0_alias:
	.zero		0
	.zero		64


//--------------------- .nv.constant0._Z15matrixMulSharedPfS_S_iii --------------------------
	.section	.nv.constant0._Z15matrixMulSharedPfS_S_iii,"a",@progbits
	.sectionflags	@""
	.align	4
.nv.constant0._Z15matrixMulSharedPfS_S_iii:
	.zero		932


//--------------------- SYMBOLS --------------------------

	.type		.nv.reservedSmem.offset0,@object
	.size		.nv.reservedSmem.offset0,0x4
	.type		.nv.reservedSmem.cap,@object
	.size		.nv.reservedSmem.cap,0x4
